	.headerflags	@"EF_CUDA_TEXMODE_UNIFIED EF_CUDA_64BIT_ADDRESS EF_CUDA_ACCELERATORS EF_CUDA_SM90 EF_CUDA_VIRTUAL_SM(EF_CUDA_SM90)"
	.elftype	@"ET_EXEC"


//--------------------- .nv.info                  --------------------------
	.section	.nv.info,"",@"SHT_CUDA_INFO"
	.align	4


	//----- nvinfo : EIATTR_REGCOUNT
	.align		4
        /*0000*/ 	.byte	0x04, 0x2f
        /*0002*/ 	.short	(.L_3 - .L_2)
	.align		4
.L_2:
        /*0004*/ 	.word	index@(triton_poi_fused__native_batch_norm_legit_no_training__prelu_kernel_6)
        /*0008*/ 	.word	0x00000020


	//----- nvinfo : EIATTR_MIN_STACK_SIZE
	.align		4
.L_3:
        /*000c*/ 	.byte	0x04, 0x12
        /*000e*/ 	.short	(.L_5 - .L_4)
	.align		4
.L_4:
        /*0010*/ 	.word	index@(triton_poi_fused__native_batch_norm_legit_no_training__prelu_kernel_6)
        /*0014*/ 	.word	0x00000000


	//----- nvinfo : EIATTR_FRAME_SIZE
	.align		4
.L_5:
        /*0018*/ 	.byte	0x04, 0x11
        /*001a*/ 	.short	(.L_7 - .L_6)
	.align		4
.L_6:
        /*001c*/ 	.word	index@(triton_poi_fused__native_batch_norm_legit_no_training__prelu_kernel_6)
        /*0020*/ 	.word	0x00000000


	//----- nvinfo : EIATTR_MIN_STACK_SIZE
	.align		4
.L_7:
        /*0024*/ 	.byte	0x04, 0x12
        /*0026*/ 	.short	(.L_9 - .L_8)
	.align		4
.L_8:
        /*0028*/ 	.word	index@(triton_poi_fused__native_batch_norm_legit_no_training__prelu_kernel_6)
        /*002c*/ 	.word	0x00000000
.L_9:


//--------------------- .nv.info.triton_poi_fused__native_batch_norm_legit_no_training__prelu_kernel_6 --------------------------
	.section	.nv.info.triton_poi_fused__native_batch_norm_legit_no_training__prelu_kernel_6,"",@"SHT_CUDA_INFO"
	.sectionflags	@""
	.align	4


	//----- nvinfo : EIATTR_CUDA_API_VERSION
	.align		4
        /*0000*/ 	.byte	0x04, 0x37
        /*0002*/ 	.short	(.L_11 - .L_10)
.L_10:
        /*0004*/ 	.word	0x0000007c


	//----- nvinfo : EIATTR_KPARAM_INFO
	.align		4
.L_11:
        /*0008*/ 	.byte	0x04, 0x17
        /*000a*/ 	.short	(.L_13 - .L_12)
.L_12:
        /*000c*/ 	.word	0x00000000
        /*0010*/ 	.short	0x0008
        /*0012*/ 	.short	0x003c
        /*0014*/ 	.byte	0x00, 0xf0, 0x11, 0x00


	//----- nvinfo : EIATTR_KPARAM_INFO
	.align		4
.L_13:
        /*0018*/ 	.byte	0x04, 0x17
        /*001a*/ 	.short	(.L_15 - .L_14)
.L_14:
        /*001c*/ 	.word	0x00000000
        /*0020*/ 	.short	0x0007
        /*0022*/ 	.short	0x0038
        /*0024*/ 	.byte	0x00, 0xf0, 0x11, 0x00


	//----- nvinfo : EIATTR_KPARAM_INFO
	.align		4
.L_15:
        /*0028*/ 	.byte	0x04, 0x17
        /*002a*/ 	.short	(.L_17 - .L_16)
.L_16:
        /*002c*/ 	.word	0x00000000
        /*0030*/ 	.short	0x0006
        /*0032*/ 	.short	0x0030
        /*0034*/ 	.byte	0x00, 0xf4, 0x21, 0x00


	//----- nvinfo : EIATTR_KPARAM_INFO
	.align		4
.L_17:
        /*0038*/ 	.byte	0x04, 0x17
        /*003a*/ 	.short	(.L_19 - .L_18)
.L_18:
        /*003c*/ 	.word	0x00000000
        /*0040*/ 	.short	0x0005
        /*0042*/ 	.short	0x0028
        /*0044*/ 	.byte	0x00, 0xf4, 0x21, 0x00


	//----- nvinfo : EIATTR_KPARAM_INFO
	.align		4
.L_19:
        /*0048*/ 	.byte	0x04, 0x17
        /*004a*/ 	.short	(.L_21 - .L_20)
.L_20:
        /*004c*/ 	.word	0x00000000
        /*0050*/ 	.short	0x0004
        /*0052*/ 	.short	0x0020
        /*0054*/ 	.byte	0x00, 0xf4, 0x21, 0x00


	//----- nvinfo : EIATTR_KPARAM_INFO
	.align		4
.L_21:
        /*0058*/ 	.byte	0x04, 0x17
        /*005a*/ 	.short	(.L_23 - .L_22)
.L_22:
        /*005c*/ 	.word	0x00000000
        /*0060*/ 	.short	0x0003
        /*0062*/ 	.short	0x0018
        /*0064*/ 	.byte	0x00, 0xf4, 0x21, 0x00


	//----- nvinfo : EIATTR_KPARAM_INFO
	.align		4
.L_23:
        /*0068*/ 	.byte	0x04, 0x17
        /*006a*/ 	.short	(.L_25 - .L_24)
.L_24:
        /*006c*/ 	.word	0x00000000
        /*0070*/ 	.short	0x0002
        /*0072*/ 	.short	0x0010
        /*0074*/ 	.byte	0x00, 0xf4, 0x21, 0x00


	//----- nvinfo : EIATTR_KPARAM_INFO
	.align		4
.L_25:
        /*0078*/ 	.byte	0x04, 0x17
        /*007a*/ 	.short	(.L_27 - .L_26)
.L_26:
        /*007c*/ 	.word	0x00000000
        /*0080*/ 	.short	0x0001
        /*0082*/ 	.short	0x0008
        /*0084*/ 	.byte	0x00, 0xf4, 0x21, 0x00


	//----- nvinfo : EIATTR_KPARAM_INFO
	.align		4
.L_27:
        /*0088*/ 	.byte	0x04, 0x17
        /*008a*/ 	.short	(.L_29 - .L_28)
.L_28:
        /*008c*/ 	.word	0x00000000
        /*0090*/ 	.short	0x0000
        /*0092*/ 	.short	0x0000
        /*0094*/ 	.byte	0x00, 0xf4, 0x21, 0x00


	//----- nvinfo : EIATTR_SPARSE_MMA_MASK
	.align		4
.L_29:
        /*0098*/ 	.byte	0x03, 0x50
        /*009a*/ 	.short	0x0000


	//----- nvinfo : EIATTR_MAXREG_COUNT
	.align		4
        /*009c*/ 	.byte	0x03, 0x1b
        /*009e*/ 	.short	0x00ff


	//----- nvinfo : EIATTR_EXIT_INSTR_OFFSETS
	.align		4
        /*00a0*/ 	.byte	0x04, 0x1c
        /*00a2*/ 	.short	(.L_31 - .L_30)


	//   ....[0]....
.L_30:
        /*00a4*/ 	.word	0x000008d0


	//   ....[1]....
        /*00a8*/ 	.word	0x00000980


	//----- nvinfo : EIATTR_REQNTID
	.align		4
.L_31:
        /*00ac*/ 	.byte	0x04, 0x10
        /*00ae*/ 	.short	(.L_33 - .L_32)
.L_32:
        /*00b0*/ 	.word	0x00000080
        /*00b4*/ 	.word	0x00000001
        /*00b8*/ 	.word	0x00000001


	//----- nvinfo : EIATTR_CBANK_PARAM_SIZE
	.align		4
.L_33:
        /*00bc*/ 	.byte	0x03, 0x19
        /*00be*/ 	.short	0x0040


	//----- nvinfo : EIATTR_PARAM_CBANK
	.align		4
        /*00c0*/ 	.byte	0x04, 0x0a
        /*00c2*/ 	.short	(.L_35 - .L_34)
	.align		4
.L_34:
        /*00c4*/ 	.word	index@(.nv.constant0.triton_poi_fused__native_batch_norm_legit_no_training__prelu_kernel_6)
        /*00c8*/ 	.short	0x0210
        /*00ca*/ 	.short	0x0040


	//----- nvinfo : EIATTR_SW_WAR
	.align		4
.L_35:
        /*00cc*/ 	.byte	0x04, 0x36
        /*00ce*/ 	.short	(.L_37 - .L_36)
.L_36:
        /*00d0*/ 	.word	0x00000008
.L_37:


//--------------------- .nv.callgraph             --------------------------
	.section	.nv.callgraph,"",@"SHT_CUDA_CALLGRAPH"
	.align	4
	.sectionentsize	8
	.align		4
        /*0000*/ 	.word	0x00000000
	.align		4
        /*0004*/ 	.word	0xffffffff
	.align		4
        /*0008*/ 	.word	0x00000000
	.align		4
        /*000c*/ 	.word	0xfffffffe
	.align		4
        /*0010*/ 	.word	0x00000000
	.align		4
        /*0014*/ 	.word	0xfffffffd
	.align		4
        /*0018*/ 	.word	0x00000000
	.align		4
        /*001c*/ 	.word	0xfffffffc


//--------------------- .nv.constant4             --------------------------
	.section	.nv.constant4,"a",@progbits
	.align	8
	.align		8
.nv.constant4:
        /*0000*/ 	.dword	_$_str
	.align		8
        /*0008*/ 	.dword	_$_str_$_2


//--------------------- .text.triton_poi_fused__native_batch_norm_legit_no_training__prelu_kernel_6 --------------------------
	.section	.text.triton_poi_fused__native_batch_norm_legit_no_training__prelu_kernel_6,"ax",@progbits
	.sectionflags	@"SHF_BARRIERS=1"
	.align	128
        .global         triton_poi_fused__native_batch_norm_legit_no_training__prelu_kernel_6
        .type           triton_poi_fused__native_batch_norm_legit_no_training__prelu_kernel_6,@function
        .size           triton_poi_fused__native_batch_norm_legit_no_training__prelu_kernel_6,(.L_x_1 - triton_poi_fused__native_batch_norm_legit_no_training__prelu_kernel_6)
        .other          triton_poi_fused__native_batch_norm_legit_no_training__prelu_kernel_6,@"STO_CUDA_ENTRY STV_DEFAULT"
triton_poi_fused__native_batch_norm_legit_no_training__prelu_kernel_6:
.text.triton_poi_fused__native_batch_norm_legit_no_training__prelu_kernel_6:
[----:B------:R-:W0:Y:S01]  /*0000*/  LDC R1, c[0x0][0x28] ;  /* 0x00000a00ff017b82 */ /* 0x000e220000000800 */
[----:B------:R-:W1:Y:S07]  /*0010*/  S2R R0, SR_CTAID.X ;  /* 0x0000000000007919 */ /* 0x000e6e0000002500 */
[----:B------:R-:W2:Y:S01]  /*0020*/  LDC.64 R10, c[0x0][0x220] ;  /* 0x00008800ff0a7b82 */ /* 0x000ea20000000a00 */
[----:B------:R-:W-:Y:S01]  /*0030*/  CS2R R6, SRZ ;  /* 0x0000000000067805 */ /* 0x000fe2000001ff00 */
[----:B------:R-:W-:Y:S01]  /*0040*/  ULDC.64 UR6, c[0x0][0x208] ;  /* 0x0000820000067ab9 */ /* 0x000fe20000000a00 */
[----:B------:R-:W3:Y:S01]  /*0050*/  S2R R3, SR_CTAID.Y ;  /* 0x0000000000037919 */ /* 0x000ee20000002600 */
[----:B------:R-:W4:Y:S04]  /*0060*/  S2R R9, SR_TID.X ;  /* 0x0000000000097919 */ /* 0x000f280000002100 */
[----:B------:R-:W5:Y:S08]  /*0070*/  LDC.64 R12, c[0x0][0x210] ;  /* 0x00008400ff0c7b82 */ /* 0x000f700000000a00 */
[----:B------:R-:W4:Y:S08]  /*0080*/  LDC.64 R4, c[0x0][0x218] ;  /* 0x00008600ff047b82 */ /* 0x000f300000000a00 */
[----:B------:R-:W5:Y:S01]  /*0090*/  LDC.64 R16, c[0x0][0x228] ;  /* 0x00008a00ff107b82 */ /* 0x000f620000000a00 */
[C---:B-1----:R-:W-:Y:S01]  /*00a0*/  ISETP.GE.AND P0, PT, R0.reuse, 0x20, PT ;  /* 0x000000200000780c */ /* 0x042fe20003f06270 */
[----:B--2---:R-:W-:-:S06]  /*00b0*/  IMAD.WIDE R10, R0, 0x4, R10 ;  /* 0x00000004000a7825 */ /* 0x004fcc00078e020a */
[----:B------:R-:W1:Y:S06]  /*00c0*/  LDC.64 R20, c[0x0][0x230] ;  /* 0x00008c00ff147b82 */ /* 0x000e6c0000000a00 */
[----:B------:R2:W2:Y:S01]  /*00d0*/  @!P0 LDG.E.EL R6, desc[UR6][R10.64] ;  /* 0x000000060a068981 */ /* 0x0004a2000c2e1900 */
[----:B---3--:R-:W-:Y:S01]  /*00e0*/  SHF.L.U32 R2, R3, 0xa, RZ ;  /* 0x0000000a03027819 */ /* 0x008fe200000006ff */
[----:B------:R-:W-:Y:S01]  /*00f0*/  HFMA2.MMA R22, -RZ, RZ, 0, 0 ;  /* 0x00000000ff167435 */ /* 0x000fe200000001ff */
[----:B------:R-:W-:Y:S01]  /*0100*/  MOV R8, RZ ;  /* 0x000000ff00087202 */ /* 0x000fe20000000f00 */
[----:B0---4-:R-:W-:Y:S01]  /*0110*/  IMAD.WIDE R28, R0, 0x4, R4 ;  /* 0x00000004001c7825 */ /* 0x011fe200078e0204 */
[----:B------:R-:W-:-:S04]  /*0120*/  LOP3.LUT R25, R2, 0x7f, R9, 0xf8, !PT ;  /* 0x0000007f02197812 */ /* 0x000fc800078ef809 */
[----:B------:R-:W-:Y:S01]  /*0130*/  LEA R25, R25, R0, 0x5 ;  /* 0x0000000019197211 */ /* 0x000fe200078e28ff */
[----:B------:R-:W-:Y:S01]  /*0140*/  HFMA2.MMA R24, -RZ, RZ, 0, 0 ;  /* 0x00000000ff187435 */ /* 0x000fe200000001ff */
[----:B------:R-:W-:Y:S01]  /*0150*/  CS2R R4, SRZ ;  /* 0x0000000000047805 */ /* 0x000fe2000001ff00 */
[----:B------:R-:W3:Y:S01]  /*0160*/  @!P0 LDG.E.EL R7, desc[UR6][R28.64] ;  /* 0x000000061c078981 */ /* 0x000ee2000c2e1900 */
[----:B------:R-:W-:Y:S01]  /*0170*/  IADD3 R27, R25, 0x1000, RZ ;  /* 0x00001000191b7810 */ /* 0x000fe20007ffe0ff */
[--C-:B-----5:R-:W-:Y:S01]  /*0180*/  IMAD.WIDE R18, R25, 0x4, R12.reuse ;  /* 0x0000000419127825 */ /* 0x120fe200078e020c */
[----:B------:R-:W-:Y:S01]  /*0190*/  IADD3 R15, R25, 0x2000, RZ ;  /* 0x00002000190f7810 */ /* 0x000fe20007ffe0ff */
[----:B--2---:R-:W0:Y:S01]  /*01a0*/  LDC.64 R10, c[0x0][0x238] ;  /* 0x00008e00ff0a7b82 */ /* 0x004e220000000a00 */
[----:B------:R-:W-:Y:S01]  /*01b0*/  IADD3 R23, R25, 0x3000, RZ ;  /* 0x0000300019177810 */ /* 0x000fe20007ffe0ff */
[--C-:B------:R-:W-:Y:S01]  /*01c0*/  IMAD.WIDE R26, R27, 0x4, R12.reuse ;  /* 0x000000041b1a7825 */ /* 0x100fe200078e020c */
[----:B------:R2:W3:Y:S03]  /*01d0*/  @!P0 LDG.E.EL R8, desc[UR6][R18.64] ;  /* 0x0000000612088981 */ /* 0x0004e6000c2e1900 */
[--C-:B------:R-:W-:Y:S01]  /*01e0*/  IMAD.WIDE R14, R15, 0x4, R12.reuse ;  /* 0x000000040f0e7825 */ /* 0x100fe200078e020c */
[----:B------:R4:W5:Y:S04]  /*01f0*/  @!P0 LDG.E.EL R22, desc[UR6][R26.64] ;  /* 0x000000061a168981 */ /* 0x000968000c2e1900 */
[----:B------:R-:W3:Y:S01]  /*0200*/  @!P0 LDG.E.EL R24, desc[UR6][R14.64] ;  /* 0x000000060e188981 */ /* 0x000ee2000c2e1900 */
[----:B--2---:R-:W-:-:S05]  /*0210*/  IMAD.WIDE R18, R23, 0x4, R12 ;  /* 0x0000000417127825 */ /* 0x004fca00078e020c */
[----:B------:R-:W2:Y:S01]  /*0220*/  @!P0 LDG.E.EL R4, desc[UR6][R18.64] ;  /* 0x0000000612048981 */ /* 0x000ea2000c2e1900 */
[----:B----4-:R-:W-:Y:S01]  /*0230*/  CS2R R26, SRZ ;  /* 0x00000000001a7805 */ /* 0x010fe2000001ff00 */
[----:B------:R-:W-:-:S04]  /*0240*/  IMAD.WIDE R16, R0, 0x4, R16 ;  /* 0x0000000400107825 */ /* 0x000fc800078e0210 */
[C---:B-1----:R-:W-:Y:S01]  /*0250*/  IMAD.WIDE R20, R0.reuse, 0x4, R20 ;  /* 0x0000000400147825 */ /* 0x042fe200078e0214 */
[----:B------:R1:W4:Y:S04]  /*0260*/  @!P0 LDG.E.EL R5, desc[UR6][R16.64] ;  /* 0x0000000610058981 */ /* 0x000328000c2e1900 */
[----:B------:R-:W4:Y:S01]  /*0270*/  @!P0 LDG.E.EL R26, desc[UR6][R20.64] ;  /* 0x00000006141a8981 */ /* 0x000f22000c2e1900 */
[----:B------:R-:W-:Y:S01]  /*0280*/  MOV R23, RZ ;  /* 0x000000ff00177202 */ /* 0x000fe20000000f00 */
[----:B0-----:R-:W-:-:S05]  /*0290*/  IMAD.WIDE R28, R0, 0x4, R10 ;  /* 0x00000004001c7825 */ /* 0x001fca00078e020a */
[----:B------:R0:W4:Y:S01]  /*02a0*/  @!P0 LDG.E.EL R23, desc[UR6][R28.64] ;  /* 0x000000061c178981 */ /* 0x000122000c2e1900 */
[----:B------:R-:W-:Y:S01]  /*02b0*/  IADD3 R11, R25, 0x4000, RZ ;  /* 0x00004000190b7810 */ /* 0x000fe20007ffe0ff */
[----:B-1----:R-:W-:Y:S01]  /*02c0*/  HFMA2.MMA R16, -RZ, RZ, 0, 0 ;  /* 0x00000000ff107435 */ /* 0x002fe200000001ff */
[----:B------:R-:W-:Y:S02]  /*02d0*/  IADD3 R10, R25, 0x5000, RZ ;  /* 0x00005000190a7810 */ /* 0x000fe40007ffe0ff */
[----:B------:R-:W-:Y:S02]  /*02e0*/  IADD3 R15, R25, 0x6000, RZ ;  /* 0x00006000190f7810 */ /* 0x000fe40007ffe0ff */
[----:B------:R-:W-:Y:S01]  /*02f0*/  IADD3 R25, R25, 0x7000, RZ ;  /* 0x0000700019197810 */ /* 0x000fe20007ffe0ff */
[----:B------:R-:W-:Y:S01]  /*0300*/  IMAD.WIDE R18, R11, 0x4, R12 ;  /* 0x000000040b127825 */ /* 0x000fe200078e020c */
[----:B0-----:R-:W-:Y:S01]  /*0310*/  HFMA2.MMA R28, -RZ, RZ, 0, 0 ;  /* 0x00000000ff1c7435 */ /* 0x001fe200000001ff */
[----:B------:R-:W-:-:S02]  /*0320*/  MOV R20, RZ ;  /* 0x000000ff00147202 */ /* 0x000fc40000000f00 */
[--C-:B------:R-:W-:Y:S01]  /*0330*/  IMAD.WIDE R10, R10, 0x4, R12.reuse ;  /* 0x000000040a0a7825 */ /* 0x100fe200078e020c */
[----:B------:R0:W4:Y:S03]  /*0340*/  @!P0 LDG.E.EL R27, desc[UR6][R18.64] ;  /* 0x00000006121b8981 */ /* 0x000126000c2e1900 */
[----:B------:R-:W-:-:S04]  /*0350*/  IMAD.WIDE R14, R15, 0x4, R12 ;  /* 0x000000040f0e7825 */ /* 0x000fc800078e020c */
[----:B------:R-:W-:Y:S01]  /*0360*/  IMAD.WIDE R12, R25, 0x4, R12 ;  /* 0x00000004190c7825 */ /* 0x000fe200078e020c */
[----:B------:R-:W4:Y:S04]  /*0370*/  @!P0 LDG.E.EL R20, desc[UR6][R14.64] ;  /* 0x000000060e148981 */ /* 0x000f28000c2e1900 */
[----:B------:R1:W4:Y:S04]  /*0380*/  @!P0 LDG.E.EL R16, desc[UR6][R12.64] ;  /* 0x000000060c108981 */ /* 0x000328000c2e1900 */
[----:B------:R3:W4:Y:S01]  /*0390*/  @!P0 LDG.E.EL R28, desc[UR6][R10.64] ;  /* 0x000000060a1c8981 */ /* 0x000722000c2e1900 */
[----:B0-----:R-:W-:Y:S01]  /*03a0*/  MOV R18, 0x3e800000 ;  /* 0x3e80000000127802 */ /* 0x001fe20000000f00 */
[----:B------:R-:W0:Y:S01]  /*03b0*/  S2UR UR5, SR_CgaCtaId ;  /* 0x00000000000579c3 */ /* 0x000e220000008800 */
[----:B------:R-:W-:-:S02]  /*03c0*/  UMOV UR4, 0x400 ;  /* 0x0000040000047882 */ /* 0x000fc40000000000 */
[----:B0-----:R-:W-:Y:S01]  /*03d0*/  UPRMT UR4, UR5, 0x654, UR4 ;  /* 0x0000065405047896 */ /* 0x001fe20008000004 */
[----:B------:R-:W-:-:S04]  /*03e0*/  SHF.R.S32.HI R3, RZ, 0x15, R3 ;  /* 0x00000015ff037819 */ /* 0x000fc80000011403 */
[----:B------:R-:W-:Y:S01]  /*03f0*/  SGXT R3, R3, 0x1 ;  /* 0x000000010303781a */ /* 0x000fe20000000200 */
[----:B------:R-:W-:-:S04]  /*0400*/  FADD R17, R6, 9.9999997473787516356e-06 ;  /* 0x3727c5ac06117421 */ /* 0x000fc80000000000 */
[----:B------:R-:W0:Y:S02]  /*0410*/  MUFU.SQRT R21, R17 ;  /* 0x0000001100157308 */ /* 0x000e240000002000 */
[C---:B0-----:R-:W-:Y:S02]  /*0420*/  FSETP.GT.AND P1, PT, R21.reuse, 8.50705917302346158658e+37, PT ;  /* 0x7e8000001500780b */ /* 0x041fe40003f24000 */
[----:B------:R-:W-:-:S11]  /*0430*/  FSETP.GEU.AND P2, PT, R21, 1.175494350822287508e-38, PT ;  /* 0x008000001500780b */ /* 0x000fd60003f4e000 */
[----:B------:R-:W-:-:S04]  /*0440*/  @P1 FMUL R21, R21, 0.25 ;  /* 0x3e80000015151820 */ /* 0x000fc80000400000 */
[----:B------:R-:W-:-:S04]  /*0450*/  @!P2 FMUL R21, R21, 16777216 ;  /* 0x4b8000001515a820 */ /* 0x000fc80000400000 */
[----:B------:R-:W0:Y:S01]  /*0460*/  MUFU.RCP R6, R21 ;  /* 0x0000001500067308 */ /* 0x000e220000001000 */
[----:B-1----:R-:W-:Y:S01]  /*0470*/  FSEL R13, R18, 1, P1 ;  /* 0x3f800000120d7808 */ /* 0x002fe20000800000 */
[----:B---3--:R-:W-:-:S04]  /*0480*/  FADD R11, -R7, R8 ;  /* 0x00000008070b7221 */ /* 0x008fc80000000100 */
[----:B------:R-:W-:Y:S01]  /*0490*/  @!P2 FMUL R13, R13, 16777216 ;  /* 0x4b8000000d0da820 */ /* 0x000fe20000400000 */
[----:B--2---:R-:W-:-:S03]  /*04a0*/  FADD R15, -R7, R4 ;  /* 0x00000004070f7221 */ /* 0x004fc60000000100 */
[----:B0-----:R-:W-:Y:S01]  /*04b0*/  FMUL R6, R6, R13 ;  /* 0x0000000d06067220 */ /* 0x001fe20000400000 */
[----:B-----5:R-:W-:-:S03]  /*04c0*/  FADD R13, -R7, R22 ;  /* 0x00000016070d7221 */ /* 0x020fc60000000100 */
[C---:B------:R-:W-:Y:S01]  /*04d0*/  FMUL R17, R6.reuse, R11 ;  /* 0x0000000b06117220 */ /* 0x040fe20000400000 */
[----:B------:R-:W-:Y:S01]  /*04e0*/  FADD R11, -R7, R24 ;  /* 0x00000018070b7221 */ /* 0x000fe20000000100 */
[C---:B------:R-:W-:Y:S01]  /*04f0*/  FMUL R13, R6.reuse, R13 ;  /* 0x0000000d060d7220 */ /* 0x040fe20000400000 */
[C---:B------:R-:W-:Y:S02]  /*0500*/  FMUL R15, R6.reuse, R15 ;  /* 0x0000000f060f7220 */ /* 0x040fe40000400000 */
[----:B------:R-:W-:Y:S01]  /*0510*/  FMUL R11, R6, R11 ;  /* 0x0000000b060b7220 */ /* 0x000fe20000400000 */
[-CC-:B----4-:R-:W-:Y:S01]  /*0520*/  FFMA R17, R17, R5.reuse, R26.reuse ;  /* 0x0000000511117223 */ /* 0x190fe2000000001a */
[-CC-:B------:R-:W-:Y:S01]  /*0530*/  FFMA R18, R13, R5.reuse, R26.reuse ;  /* 0x000000050d127223 */ /* 0x180fe2000000001a */
[-CC-:B------:R-:W-:Y:S01]  /*0540*/  FFMA R22, R15, R5.reuse, R26.reuse ;  /* 0x000000050f167223 */ /* 0x180fe2000000001a */
[----:B------:R-:W-:Y:S02]  /*0550*/  FFMA R21, R11, R5, R26 ;  /* 0x000000050b157223 */ /* 0x000fe4000000001a */
[----:B------:R-:W-:-:S02]  /*0560*/  FSETP.GT.AND P4, PT, R17, RZ, PT ;  /* 0x000000ff1100720b */ /* 0x000fc40003f84000 */
[----:B------:R-:W-:Y:S02]  /*0570*/  FSETP.GT.AND P3, PT, R18, RZ, PT ;  /* 0x000000ff1200720b */ /* 0x000fe40003f64000 */
[----:B------:R-:W-:Y:S02]  /*0580*/  FSETP.GT.AND P2, PT, R21, RZ, PT ;  /* 0x000000ff1500720b */ /* 0x000fe40003f44000 */
[----:B------:R-:W-:Y:S02]  /*0590*/  FSETP.GT.AND P1, PT, R22, RZ, PT ;  /* 0x000000ff1600720b */ /* 0x000fe40003f24000 */
[----:B------:R-:W-:-:S04]  /*05a0*/  LOP3.LUT R4, R9, 0x7f, RZ, 0xc0, !PT ;  /* 0x0000007f09047812 */ /* 0x000fc800078ec0ff */
[----:B------:R-:W-:Y:S01]  /*05b0*/  LEA R4, R4, UR4, 0x2 ;  /* 0x0000000404047c11 */ /* 0x000fe2000f8e10ff */
[-C--:B------:R-:W-:Y:S02]  /*05c0*/  @!P4 FMUL R17, R17, R23.reuse ;  /* 0x000000171111c220 */ /* 0x080fe40000400000 */
[-C--:B------:R-:W-:Y:S02]  /*05d0*/  @!P3 FMUL R18, R18, R23.reuse ;  /* 0x000000171212b220 */ /* 0x080fe40000400000 */
[-C--:B------:R-:W-:Y:S02]  /*05e0*/  @!P2 FMUL R21, R21, R23.reuse ;  /* 0x000000171515a220 */ /* 0x080fe40000400000 */
[----:B------:R-:W-:Y:S01]  /*05f0*/  @!P1 FMUL R22, R22, R23 ;  /* 0x0000001716169220 */ /* 0x000fe20000400000 */
[----:B------:R0:W-:Y:S04]  /*0600*/  STS [R4], R17 ;  /* 0x0000001104007388 */ /* 0x0001e80000000800 */
[----:B------:R-:W-:Y:S04]  /*0610*/  STS [R4+0x200], R18 ;  /* 0x0002001204007388 */ /* 0x000fe80000000800 */
[----:B------:R1:W-:Y:S04]  /*0620*/  STS [R4+0x400], R21 ;  /* 0x0004001504007388 */ /* 0x0003e80000000800 */
[----:B------:R-:W-:Y:S01]  /*0630*/  STS [R4+0x600], R22 ;  /* 0x0006001604007388 */ /* 0x000fe20000000800 */
[----:B------:R-:W-:Y:S01]  /*0640*/  SHF.L.U32 R13, R9, 0x2, RZ ;  /* 0x00000002090d7819 */ /* 0x000fe200000006ff */
[C---:B------:R-:W-:Y:S01]  /*0650*/  FADD R27, -R7.reuse, R27 ;  /* 0x0000001b071b7221 */ /* 0x040fe20000000100 */
[C---:B------:R-:W-:Y:S01]  /*0660*/  FADD R19, -R7.reuse, R16 ;  /* 0x0000001007137221 */ /* 0x040fe20000000100 */
[----:B0-----:R-:W-:Y:S01]  /*0670*/  FADD R17, -R7, R20 ;  /* 0x0000001407117221 */ /* 0x001fe20000000100 */
[----:B------:R-:W-:Y:S01]  /*0680*/  LOP3.LUT R13, R13, 0x1fc, RZ, 0xc0, !PT ;  /* 0x000001fc0d0d7812 */ /* 0x000fe200078ec0ff */
[----:B------:R-:W-:Y:S01]  /*0690*/  FADD R7, -R7, R28 ;  /* 0x0000001c07077221 */ /* 0x000fe20000000100 */
[----:B------:R-:W-:-:S02]  /*06a0*/  FMUL R27, R6, R27 ;  /* 0x0000001b061b7220 */ /* 0x000fc40000400000 */
[----:B------:R-:W-:Y:S01]  /*06b0*/  LEA R12, R13, UR4, 0x2 ;  /* 0x000000040d0c7c11 */ /* 0x000fe2000f8e10ff */
[----:B------:R-:W-:Y:S01]  /*06c0*/  BAR.SYNC.DEFER_BLOCKING 0x0 ;  /* 0x0000000000007b1d */ /* 0x000fe20000010000 */
[C---:B-1----:R-:W-:Y:S01]  /*06d0*/  FMUL R21, R6.reuse, R17 ;  /* 0x0000001106157220 */ /* 0x042fe20000400000 */
[C---:B------:R-:W-:Y:S01]  /*06e0*/  FMUL R25, R6.reuse, R7 ;  /* 0x0000000706197220 */ /* 0x040fe20000400000 */
[----:B------:R-:W-:Y:S01]  /*06f0*/  FMUL R19, R6, R19 ;  /* 0x0000001306137220 */ /* 0x000fe20000400000 */
[-CC-:B------:R-:W-:Y:S01]  /*0700*/  FFMA R27, R27, R5.reuse, R26.reuse ;  /* 0x000000051b1b7223 */ /* 0x180fe2000000001a */
[-CC-:B------:R-:W-:Y:S01]  /*0710*/  FFMA R16, R21, R5.reuse, R26.reuse ;  /* 0x0000000515107223 */ /* 0x180fe2000000001a */
[-CC-:B------:R-:W-:Y:S01]  /*0720*/  FFMA R25, R25, R5.reuse, R26.reuse ;  /* 0x0000000519197223 */ /* 0x180fe2000000001a */
[----:B------:R-:W-:Y:S01]  /*0730*/  FFMA R5, R19, R5, R26 ;  /* 0x0000000513057223 */ /* 0x000fe2000000001a */
[----:B------:R-:W-:Y:S01]  /*0740*/  LOP3.LUT R14, R13, R2, RZ, 0xfc, !PT ;  /* 0x000000020d0e7212 */ /* 0x000fe200078efcff */
[----:B------:R-:W0:Y:S01]  /*0750*/  LDC.64 R6, c[0x0][0x240] ;  /* 0x00009000ff067b82 */ /* 0x000e220000000a00 */
[----:B------:R-:W-:-:S02]  /*0760*/  FSETP.GT.AND P4, PT, R27, RZ, PT ;  /* 0x000000ff1b00720b */ /* 0x000fc40003f84000 */
[C---:B------:R-:W-:Y:S02]  /*0770*/  FSETP.GT.AND P2, PT, R16.reuse, RZ, PT ;  /* 0x000000ff1000720b */ /* 0x040fe40003f44000 */
[----:B------:R-:W-:Y:S02]  /*0780*/  FSETP.GT.AND P3, PT, R25, RZ, PT ;  /* 0x000000ff1900720b */ /* 0x000fe40003f64000 */
[----:B------:R-:W-:Y:S01]  /*0790*/  FSETP.GT.AND P1, PT, R5, RZ, PT ;  /* 0x000000ff0500720b */ /* 0x000fe20003f24000 */
[----:B------:R-:W1:Y:S06]  /*07a0*/  LDS.128 R8, [R12] ;  /* 0x000000000c087984 */ /* 0x000e6c0000000c00 */
[-C--:B------:R-:W-:Y:S01]  /*07b0*/  @!P4 FMUL R27, R27, R23.reuse ;  /* 0x000000171b1bc220 */ /* 0x080fe20000400000 */
[----:B------:R-:W-:Y:S01]  /*07c0*/  BAR.SYNC.DEFER_BLOCKING 0x0 ;  /* 0x0000000000007b1d */ /* 0x000fe20000010000 */
[----:B------:R-:W-:-:S02]  /*07d0*/  @!P2 FMUL R16, R16, R23 ;  /* 0x000000171010a220 */ /* 0x000fc40000400000 */
[-C--:B------:R-:W-:Y:S02]  /*07e0*/  @!P3 FMUL R25, R25, R23.reuse ;  /* 0x000000171919b220 */ /* 0x080fe40000400000 */
[----:B------:R-:W-:Y:S01]  /*07f0*/  @!P1 FMUL R5, R5, R23 ;  /* 0x0000001705059220 */ /* 0x000fe20000400000 */
[----:B------:R-:W-:-:S04]  /*0800*/  LEA.HI R15, R3, R14, RZ, 0xa ;  /* 0x0000000e030f7211 */ /* 0x000fc800078f50ff */
[----:B------:R-:W-:-:S04]  /*0810*/  LOP3.LUT R17, R15, 0xfffffc00, RZ, 0xc0, !PT ;  /* 0xfffffc000f117812 */ /* 0x000fc800078ec0ff */
[----:B------:R-:W-:Y:S01]  /*0820*/  IADD3 R17, R14, -R17, RZ ;  /* 0x800000110e117210 */ /* 0x000fe20007ffe0ff */
[----:B------:R2:W-:Y:S04]  /*0830*/  STS [R4], R27 ;  /* 0x0000001b04007388 */ /* 0x0005e80000000800 */
[----:B------:R2:W-:Y:S04]  /*0840*/  STS [R4+0x200], R25 ;  /* 0x0002001904007388 */ /* 0x0005e80000000800 */
[----:B------:R2:W-:Y:S04]  /*0850*/  STS [R4+0x400], R16 ;  /* 0x0004001004007388 */ /* 0x0005e80000000800 */
[----:B------:R2:W-:Y:S01]  /*0860*/  STS [R4+0x600], R5 ;  /* 0x0006000504007388 */ /* 0x0005e20000000800 */
[----:B------:R-:W-:-:S02]  /*0870*/  SHF.R.S32.HI R15, RZ, 0xa, R15 ;  /* 0x0000000aff0f7819 */ /* 0x000fc4000001140f */
[----:B------:R-:W-:-:S05]  /*0880*/  LEA R14, R0, R17, 0xa ;  /* 0x00000011000e7211 */ /* 0x000fca00078e50ff */
[----:B------:R-:W-:-:S04]  /*0890*/  IMAD R15, R15, 0x8c00, R14 ;  /* 0x00008c000f0f7824 */ /* 0x000fc800078e020e */
[----:B0-----:R-:W-:Y:S01]  /*08a0*/  IMAD.WIDE R14, R15, 0x4, R6 ;  /* 0x000000040f0e7825 */ /* 0x001fe200078e0206 */
[----:B------:R-:W-:Y:S06]  /*08b0*/  BAR.SYNC.DEFER_BLOCKING 0x0 ;  /* 0x0000000000007b1d */ /* 0x000fec0000010000 */
[----:B-1----:R2:W-:Y:S01]  /*08c0*/  @!P0 STG.E.128 desc[UR6][R14.64], R8 ;  /* 0x000000080e008986 */ /* 0x0025e2000c101d06 */
[----:B------:R-:W-:Y:S05]  /*08d0*/  @P0 EXIT ;  /* 0x000000000000094d */ /* 0x000fea0003800000 */
[----:B--2---:R-:W0:Y:S01]  /*08e0*/  LDS.128 R8, [R12] ;  /* 0x000000000c087984 */ /* 0x004e220000000c00 */
[----:B------:R-:W-:-:S04]  /*08f0*/  LOP3.LUT R2, R13, 0x200, R2, 0xfe, !PT ;  /* 0x000002000d027812 */ /* 0x000fc800078efe02 */
[----:B------:R-:W-:-:S04]  /*0900*/  LEA.HI R3, R3, R2, RZ, 0xa ;  /* 0x0000000203037211 */ /* 0x000fc800078f50ff */
[----:B------:R-:W-:Y:S02]  /*0910*/  LOP3.LUT R5, R3, 0xfffffc00, RZ, 0xc0, !PT ;  /* 0xfffffc0003057812 */ /* 0x000fe400078ec0ff */
[----:B------:R-:W-:Y:S02]  /*0920*/  SHF.R.S32.HI R3, RZ, 0xa, R3 ;  /* 0x0000000aff037819 */ /* 0x000fe40000011403 */
[----:B------:R-:W-:-:S04]  /*0930*/  IADD3 R5, R2, -R5, RZ ;  /* 0x8000000502057210 */ /* 0x000fc80007ffe0ff */
[----:B------:R-:W-:-:S05]  /*0940*/  LEA R0, R0, R5, 0xa ;  /* 0x0000000500007211 */ /* 0x000fca00078e50ff */
[----:B------:R-:W-:-:S04]  /*0950*/  IMAD R3, R3, 0x8c00, R0 ;  /* 0x00008c0003037824 */ /* 0x000fc800078e0200 */
[----:B------:R-:W-:-:S05]  /*0960*/  IMAD.WIDE R6, R3, 0x4, R6 ;  /* 0x0000000403067825 */ /* 0x000fca00078e0206 */
[----:B0-----:R-:W-:Y:S01]  /*0970*/  STG.E.128 desc[UR6][R6.64], R8 ;  /* 0x0000000806007986 */ /* 0x001fe2000c101d06 */
[----:B------:R-:W-:Y:S05]  /*0980*/  EXIT ;  /* 0x000000000000794d */ /* 0x000fea0003800000 */
.L_x_0:
[----:B------:R-:W-:-:S00]  /*0990*/  BRA `(.L_x_0) ;  /* 0xfffffffc00fc7947 */ /* 0x000fc0000383ffff */
[----:B------:R-:W-:-:S00]  /*09a0*/  NOP ;  /* 0x0000000000007918 */ /* 0x000fc00000000000 */
        /* <DEDUP_REMOVED lines=13> */
.L_x_1:


//--------------------- .nv.global.init           --------------------------
	.section	.nv.global.init,"aw",@progbits
.nv.global.init:
	.type		_$_str,@object
	.size		_$_str,(_$_str_$_2 - _$_str)
_$_str:
        /*0000*/ 	.byte	0x5f, 0x5f, 0x43, 0x55, 0x44, 0x41, 0x5f, 0x46, 0x54, 0x5a, 0x00
	.type		_$_str_$_2,@object
	.size		_$_str_$_2,(.L_1 - _$_str_$_2)
_$_str_$_2:
        /*000b*/ 	.byte	0x5f, 0x5f, 0x43, 0x55, 0x44, 0x41, 0x5f, 0x50, 0x52, 0x45, 0x43, 0x5f, 0x53, 0x51, 0x52, 0x54
        /*001b*/ 	.byte	0x00
.L_1:


//--------------------- .nv.shared.triton_poi_fused__native_batch_norm_legit_no_training__prelu_kernel_6 --------------------------
	.section	.nv.shared.triton_poi_fused__native_batch_norm_legit_no_training__prelu_kernel_6,"aw",@nobits
	.sectionflags	@""
	.align	16
	.zero		1024


//--------------------- .nv.constant0.triton_poi_fused__native_batch_norm_legit_no_training__prelu_kernel_6 --------------------------
	.section	.nv.constant0.triton_poi_fused__native_batch_norm_legit_no_training__prelu_kernel_6,"a",@progbits
	.sectionflags	@""
	.align	4
.nv.constant0.triton_poi_fused__native_batch_norm_legit_no_training__prelu_kernel_6:
	.zero		592
